//
// Generated by NVIDIA NVVM Compiler
//
// Compiler Build ID: CL-36424714
// Cuda compilation tools, release 13.0, V13.0.88
// Based on NVVM 20.0.0
//

.version 9.0
.target sm_100
.address_size 64


.entry _Z11matmul_implPKfS0_Pfiii(
	.param .u64 .ptr .align 1 _Z11matmul_implPKfS0_Pfiii_param_0,
	.param .u64 .ptr .align 1 _Z11matmul_implPKfS0_Pfiii_param_1,
	.param .u64 .ptr .align 1 _Z11matmul_implPKfS0_Pfiii_param_2,
	.param .u32 _Z11matmul_implPKfS0_Pfiii_param_3,
	.param .u32 _Z11matmul_implPKfS0_Pfiii_param_4,
	.param .u32 _Z11matmul_implPKfS0_Pfiii_param_5
)
{
	.reg .pred 	%p<13>;
	.reg .b32 	%r<41>;
	.reg .b32 	%f<68>;
	.reg .b64 	%rd<53>;

	ld.param.u64 	%rd7, [_Z11matmul_implPKfS0_Pfiii_param_0];
	ld.param.u64 	%rd8, [_Z11matmul_implPKfS0_Pfiii_param_1];
	ld.param.u64 	%rd6, [_Z11matmul_implPKfS0_Pfiii_param_2];
	ld.param.u32 	%r20, [_Z11matmul_implPKfS0_Pfiii_param_3];
	ld.param.u32 	%r18, [_Z11matmul_implPKfS0_Pfiii_param_4];
	ld.param.u32 	%r19, [_Z11matmul_implPKfS0_Pfiii_param_5];
	cvta.to.global.u64 	%rd1, %rd8;
	cvta.to.global.u64 	%rd2, %rd7;
	mov.u32 	%r21, %ctaid.y;
	mov.u32 	%r22, %ntid.y;
	mov.u32 	%r23, %tid.y;
	mad.lo.s32 	%r1, %r21, %r22, %r23;
	mov.u32 	%r24, %ctaid.x;
	mov.u32 	%r25, %ntid.x;
	mov.u32 	%r26, %tid.x;
	mad.lo.s32 	%r2, %r24, %r25, %r26;
	setp.ge.s32 	%p1, %r1, %r20;
	setp.ge.s32 	%p2, %r2, %r19;
	or.pred  	%p3, %p1, %p2;
	@%p3 bra 	$L__BB0_14;
	setp.lt.s32 	%p4, %r18, 1;
	mov.f32 	%f67, 0f00000000;
	@%p4 bra 	$L__BB0_13;
	mul.lo.s32 	%r3, %r18, %r1;
	and.b32  	%r4, %r18, 7;
	setp.lt.u32 	%p5, %r18, 8;
	mov.f32 	%f67, 0f00000000;
	mov.b32 	%r39, 0;
	@%p5 bra 	$L__BB0_5;
	and.b32  	%r39, %r18, 2147483640;
	neg.s32 	%r37, %r39;
	shl.b32 	%r7, %r19, 3;
	mul.wide.u32 	%rd9, %r3, 4;
	add.s64 	%rd10, %rd9, %rd2;
	add.s64 	%rd52, %rd10, 16;
	mov.f32 	%f67, 0f00000000;
	mul.wide.s32 	%rd13, %r19, 4;
	mov.u32 	%r36, %r2;
$L__BB0_4:
	.pragma "nounroll";
	ld.global.f32 	%f17, [%rd52+-16];
	mul.wide.s32 	%rd11, %r36, 4;
	add.s64 	%rd12, %rd1, %rd11;
	ld.global.f32 	%f18, [%rd12];
	fma.rn.f32 	%f19, %f17, %f18, %f67;
	ld.global.f32 	%f20, [%rd52+-12];
	add.s64 	%rd14, %rd12, %rd13;
	ld.global.f32 	%f21, [%rd14];
	fma.rn.f32 	%f22, %f20, %f21, %f19;
	ld.global.f32 	%f23, [%rd52+-8];
	add.s64 	%rd15, %rd14, %rd13;
	ld.global.f32 	%f24, [%rd15];
	fma.rn.f32 	%f25, %f23, %f24, %f22;
	ld.global.f32 	%f26, [%rd52+-4];
	add.s64 	%rd16, %rd15, %rd13;
	ld.global.f32 	%f27, [%rd16];
	fma.rn.f32 	%f28, %f26, %f27, %f25;
	ld.global.f32 	%f29, [%rd52];
	add.s64 	%rd17, %rd16, %rd13;
	ld.global.f32 	%f30, [%rd17];
	fma.rn.f32 	%f31, %f29, %f30, %f28;
	ld.global.f32 	%f32, [%rd52+4];
	add.s64 	%rd18, %rd17, %rd13;
	ld.global.f32 	%f33, [%rd18];
	fma.rn.f32 	%f34, %f32, %f33, %f31;
	ld.global.f32 	%f35, [%rd52+8];
	add.s64 	%rd19, %rd18, %rd13;
	ld.global.f32 	%f36, [%rd19];
	fma.rn.f32 	%f37, %f35, %f36, %f34;
	ld.global.f32 	%f38, [%rd52+12];
	add.s64 	%rd20, %rd19, %rd13;
	ld.global.f32 	%f39, [%rd20];
	fma.rn.f32 	%f67, %f38, %f39, %f37;
	add.s32 	%r37, %r37, 8;
	add.s32 	%r36, %r36, %r7;
	add.s64 	%rd52, %rd52, 32;
	setp.ne.s32 	%p6, %r37, 0;
	@%p6 bra 	$L__BB0_4;
$L__BB0_5:
	setp.eq.s32 	%p7, %r4, 0;
	@%p7 bra 	$L__BB0_13;
	and.b32  	%r13, %r18, 3;
	setp.lt.u32 	%p8, %r4, 4;
	@%p8 bra 	$L__BB0_8;
	add.s32 	%r28, %r39, %r3;
	mul.wide.u32 	%rd21, %r28, 4;
	add.s64 	%rd22, %rd2, %rd21;
	ld.global.f32 	%f41, [%rd22];
	mad.lo.s32 	%r29, %r39, %r19, %r2;
	mul.wide.s32 	%rd23, %r29, 4;
	add.s64 	%rd24, %rd1, %rd23;
	ld.global.f32 	%f42, [%rd24];
	fma.rn.f32 	%f43, %f41, %f42, %f67;
	cvt.u64.u32 	%rd25, %r3;
	cvt.u64.u32 	%rd26, %r39;
	add.s64 	%rd27, %rd26, %rd25;
	shl.b64 	%rd28, %rd27, 2;
	add.s64 	%rd29, %rd2, %rd28;
	ld.global.f32 	%f44, [%rd29+4];
	mul.wide.s32 	%rd30, %r19, 4;
	add.s64 	%rd31, %rd24, %rd30;
	ld.global.f32 	%f45, [%rd31];
	fma.rn.f32 	%f46, %f44, %f45, %f43;
	ld.global.f32 	%f47, [%rd29+8];
	add.s64 	%rd32, %rd31, %rd30;
	ld.global.f32 	%f48, [%rd32];
	fma.rn.f32 	%f49, %f47, %f48, %f46;
	ld.global.f32 	%f50, [%rd29+12];
	add.s64 	%rd33, %rd32, %rd30;
	ld.global.f32 	%f51, [%rd33];
	fma.rn.f32 	%f67, %f50, %f51, %f49;
	add.s32 	%r39, %r39, 4;
$L__BB0_8:
	setp.eq.s32 	%p9, %r13, 0;
	@%p9 bra 	$L__BB0_13;
	setp.eq.s32 	%p10, %r13, 1;
	@%p10 bra 	$L__BB0_11;
	add.s32 	%r30, %r39, %r3;
	mul.wide.u32 	%rd34, %r30, 4;
	add.s64 	%rd35, %rd2, %rd34;
	ld.global.f32 	%f53, [%rd35];
	mad.lo.s32 	%r31, %r39, %r19, %r2;
	mul.wide.s32 	%rd36, %r31, 4;
	add.s64 	%rd37, %rd1, %rd36;
	ld.global.f32 	%f54, [%rd37];
	fma.rn.f32 	%f55, %f53, %f54, %f67;
	cvt.u64.u32 	%rd38, %r3;
	cvt.u64.u32 	%rd39, %r39;
	add.s64 	%rd40, %rd39, %rd38;
	shl.b64 	%rd41, %rd40, 2;
	add.s64 	%rd42, %rd2, %rd41;
	ld.global.f32 	%f56, [%rd42+4];
	mul.wide.s32 	%rd43, %r19, 4;
	add.s64 	%rd44, %rd37, %rd43;
	ld.global.f32 	%f57, [%rd44];
	fma.rn.f32 	%f67, %f56, %f57, %f55;
	add.s32 	%r39, %r39, 2;
$L__BB0_11:
	and.b32  	%r32, %r18, 1;
	setp.eq.b32 	%p11, %r32, 1;
	not.pred 	%p12, %p11;
	@%p12 bra 	$L__BB0_13;
	add.s32 	%r33, %r39, %r3;
	mul.wide.u32 	%rd45, %r33, 4;
	add.s64 	%rd46, %rd2, %rd45;
	ld.global.f32 	%f58, [%rd46];
	mad.lo.s32 	%r34, %r39, %r19, %r2;
	mul.wide.s32 	%rd47, %r34, 4;
	add.s64 	%rd48, %rd1, %rd47;
	ld.global.f32 	%f59, [%rd48];
	fma.rn.f32 	%f67, %f58, %f59, %f67;
$L__BB0_13:
	mad.lo.s32 	%r35, %r19, %r1, %r2;
	cvta.to.global.u64 	%rd49, %rd6;
	mul.wide.s32 	%rd50, %r35, 4;
	add.s64 	%rd51, %rd49, %rd50;
	st.global.f32 	[%rd51], %f67;
$L__BB0_14:
	ret;

}


// ===== COMPILED SASS (sm_100) =====

	.target	sm_100

	.elftype	@"ET_EXEC"


//--------------------- .note.nv.tkinfo           --------------------------
	.section	.note.nv.tkinfo,"",@"SHT_NOTE"
	.sectionflags	@"SHF_NOTE_NV_TKINFO"
	.tkinfo
        /*0018*/ 	.word	0x00000002
        /*0030*/ 	.string	""
        /*0030*/ 	.string	"ptxas"
        /*0030*/ 	.string	"Cuda compilation tools, release 13.0, V13.0.88"
        /*0030*/ 	.string	"Build cuda_13.0.r13.0/compiler.36424714_0"
        /*0030*/ 	.string	"-arch sm_100 -m 64 "



//--------------------- .note.nv.cuinfo           --------------------------
	.section	.note.nv.cuinfo,"",@"SHT_NOTE"
	.sectionflags	@"SHF_NOTE_NV_CUINFO"
        /*0018*/ 	.short	0x0002
        /*001a*/ 	.short	0x0064
        /*001c*/ 	.short	0x0082
	.zero		2


//--------------------- .nv.info                  --------------------------
	.section	.nv.info,"",@"SHT_CUDA_INFO"
	.align	4


	//----- nvinfo : EIATTR_REGCOUNT
	.align		4
        /*0000*/ 	.byte	0x04, 0x2f
        /*0002*/ 	.short	(.L_1 - .L_0)
	.align		4
.L_0:
        /*0004*/ 	.word	index@(_Z11matmul_implPKfS0_Pfiii)
        /*0008*/ 	.word	0x00000020


	//----- nvinfo : EIATTR_FRAME_SIZE
	.align		4
.L_1:
        /*000c*/ 	.byte	0x04, 0x11
        /*000e*/ 	.short	(.L_3 - .L_2)
	.align		4
.L_2:
        /*0010*/ 	.word	index@(_Z11matmul_implPKfS0_Pfiii)
        /*0014*/ 	.word	0x00000000


	//----- nvinfo : EIATTR_MIN_STACK_SIZE
	.align		4
.L_3:
        /*0018*/ 	.byte	0x04, 0x12
        /*001a*/ 	.short	(.L_5 - .L_4)
	.align		4
.L_4:
        /*001c*/ 	.word	index@(_Z11matmul_implPKfS0_Pfiii)
        /*0020*/ 	.word	0x00000000
.L_5:


//--------------------- .nv.compat                --------------------------
	.section	.nv.compat,"",@"SHT_CUDA_COMPAT_INFO"
	.align	4
        /*0000*/ 	.byte	0x02, 0x09, 0x00, 0x00, 0x02, 0x02, 0x01, 0x00, 0x02, 0x05, 0x05, 0x00, 0x03, 0x07, 0x01, 0x01
        /*0010*/ 	.byte	0x02, 0x03, 0x00, 0x00, 0x02, 0x06, 0x01, 0x00, 0x04, 0x0b, 0x08, 0x00, 0x09, 0x00, 0x00, 0x00
        /*0020*/ 	.byte	0x00, 0x00, 0x00, 0x00


//--------------------- .nv.info._Z11matmul_implPKfS0_Pfiii --------------------------
	.section	.nv.info._Z11matmul_implPKfS0_Pfiii,"",@"SHT_CUDA_INFO"
	.sectionflags	@""
	.align	4


	//----- nvinfo : EIATTR_CUDA_API_VERSION
	.align		4
        /*0000*/ 	.byte	0x04, 0x37
        /*0002*/ 	.short	(.L_7 - .L_6)
.L_6:
        /*0004*/ 	.word	0x00000082


	//----- nvinfo : EIATTR_KPARAM_INFO
	.align		4
.L_7:
        /*0008*/ 	.byte	0x04, 0x17
        /*000a*/ 	.short	(.L_9 - .L_8)
.L_8:
        /*000c*/ 	.word	0x00000000
        /*0010*/ 	.short	0x0005
        /*0012*/ 	.short	0x0020
        /*0014*/ 	.byte	0x00, 0xf0, 0x11, 0x00


	//----- nvinfo : EIATTR_KPARAM_INFO
	.align		4
.L_9:
        /*0018*/ 	.byte	0x04, 0x17
        /*001a*/ 	.short	(.L_11 - .L_10)
.L_10:
        /*001c*/ 	.word	0x00000000
        /*0020*/ 	.short	0x0004
        /*0022*/ 	.short	0x001c
        /*0024*/ 	.byte	0x00, 0xf0, 0x11, 0x00


	//----- nvinfo : EIATTR_KPARAM_INFO
	.align		4
.L_11:
        /*0028*/ 	.byte	0x04, 0x17
        /*002a*/ 	.short	(.L_13 - .L_12)
.L_12:
        /*002c*/ 	.word	0x00000000
        /*0030*/ 	.short	0x0003
        /*0032*/ 	.short	0x0018
        /*0034*/ 	.byte	0x00, 0xf0, 0x11, 0x00


	//----- nvinfo : EIATTR_KPARAM_INFO
	.align		4
.L_13:
        /*0038*/ 	.byte	0x04, 0x17
        /*003a*/ 	.short	(.L_15 - .L_14)
.L_14:
        /*003c*/ 	.word	0x00000000
        /*0040*/ 	.short	0x0002
        /*0042*/ 	.short	0x0010
        /*0044*/ 	.byte	0x00, 0xf5, 0x21, 0x00


	//----- nvinfo : EIATTR_KPARAM_INFO
	.align		4
.L_15:
        /*0048*/ 	.byte	0x04, 0x17
        /*004a*/ 	.short	(.L_17 - .L_16)
.L_16:
        /*004c*/ 	.word	0x00000000
        /*0050*/ 	.short	0x0001
        /*0052*/ 	.short	0x0008
        /*0054*/ 	.byte	0x00, 0xf5, 0x21, 0x00


	//----- nvinfo : EIATTR_KPARAM_INFO
	.align		4
.L_17:
        /*0058*/ 	.byte	0x04, 0x17
        /*005a*/ 	.short	(.L_19 - .L_18)
.L_18:
        /*005c*/ 	.word	0x00000000
        /*0060*/ 	.short	0x0000
        /*0062*/ 	.short	0x0000
        /*0064*/ 	.byte	0x00, 0xf5, 0x21, 0x00


	//----- nvinfo : EIATTR_SPARSE_MMA_MASK
	.align		4
.L_19:
        /*0068*/ 	.byte	0x03, 0x50
        /*006a*/ 	.short	0x0000


	//----- nvinfo : EIATTR_MAXREG_COUNT
	.align		4
        /*006c*/ 	.byte	0x03, 0x1b
        /*006e*/ 	.short	0x00ff


	//----- nvinfo : EIATTR_MERCURY_ISA_VERSION
	.align		4
        /*0070*/ 	.byte	0x03, 0x5f
        /*0072*/ 	.short	0x0101


	//----- nvinfo : EIATTR_VRC_CTA_INIT_COUNT
	.align		4
        /*0074*/ 	.byte	0x02, 0x4a
	.zero		1
	.zero		1


	//----- nvinfo : EIATTR_EXIT_INSTR_OFFSETS
	.align		4
        /*0078*/ 	.byte	0x04, 0x1c
        /*007a*/ 	.short	(.L_21 - .L_20)


	//   ....[0]....
.L_20:
        /*007c*/ 	.word	0x000000d0


	//   ....[1]....
        /*0080*/ 	.word	0x000008f0


	//----- nvinfo : EIATTR_CBANK_PARAM_SIZE
	.align		4
.L_21:
        /*0084*/ 	.byte	0x03, 0x19
        /*0086*/ 	.short	0x0024


	//----- nvinfo : EIATTR_PARAM_CBANK
	.align		4
        /*0088*/ 	.byte	0x04, 0x0a
        /*008a*/ 	.short	(.L_23 - .L_22)
	.align		4
.L_22:
        /*008c*/ 	.word	index@(.nv.constant0._Z11matmul_implPKfS0_Pfiii)
        /*0090*/ 	.short	0x0380
        /*0092*/ 	.short	0x0024


	//----- nvinfo : EIATTR_SW_WAR
	.align		4
.L_23:
        /*0094*/ 	.byte	0x04, 0x36
        /*0096*/ 	.short	(.L_25 - .L_24)
.L_24:
        /*0098*/ 	.word	0x00000008
.L_25:


//--------------------- .nv.callgraph             --------------------------
	.section	.nv.callgraph,"",@"SHT_CUDA_CALLGRAPH"
	.align	4
	.sectionentsize	8
	.align		4
        /*0000*/ 	.word	0x00000000
	.align		4
        /*0004*/ 	.word	0xffffffff
	.align		4
        /*0008*/ 	.word	0x00000000
	.align		4
        /*000c*/ 	.word	0xfffffffe
	.align		4
        /*0010*/ 	.word	0x00000000
	.align		4
        /*0014*/ 	.word	0xfffffffd
	.align		4
        /*0018*/ 	.word	0x00000000
	.align		4
        /*001c*/ 	.word	0xfffffffc


//--------------------- .text._Z11matmul_implPKfS0_Pfiii --------------------------
	.section	.text._Z11matmul_implPKfS0_Pfiii,"ax",@progbits
	.align	128
.text._Z11matmul_implPKfS0_Pfiii:
        .type           _Z11matmul_implPKfS0_Pfiii,@function
        .size           _Z11matmul_implPKfS0_Pfiii,(.L_x_5 - _Z11matmul_implPKfS0_Pfiii)
        .other          _Z11matmul_implPKfS0_Pfiii,@"STO_CUDA_ENTRY STV_DEFAULT"
_Z11matmul_implPKfS0_Pfiii:
[----:B------:R-:W-:Y:S01]  /*0000*/  LDC R1, c[0x0][0x37c] ;  /* 0x0000df00ff017b82 */ /* 0x000fe20000000800 */
[----:B------:R-:W0:Y:S07]  /*0010*/  S2R R5, SR_TID.X ;  /* 0x0000000000057919 */ /* 0x000e2e0000002100 */
[----:B------:R-:W1:Y:S01]  /*0020*/  LDC R16, c[0x0][0x364] ;  /* 0x0000d900ff107b82 */ /* 0x000e620000000800 */
[----:B------:R-:W2:Y:S01]  /*0030*/  LDCU UR6, c[0x0][0x398] ;  /* 0x00007300ff0677ac */ /* 0x000ea20008000800 */
[----:B------:R-:W1:Y:S06]  /*0040*/  S2R R3, SR_TID.Y ;  /* 0x0000000000037919 */ /* 0x000e6c0000002200 */
[----:B------:R-:W0:Y:S08]  /*0050*/  S2UR UR5, SR_CTAID.X ;  /* 0x00000000000579c3 */ /* 0x000e300000002500 */
[----:B------:R-:W0:Y:S08]  /*0060*/  LDC R0, c[0x0][0x360] ;  /* 0x0000d800ff007b82 */ /* 0x000e300000000800 */
[----:B------:R-:W1:Y:S08]  /*0070*/  S2UR UR4, SR_CTAID.Y ;  /* 0x00000000000479c3 */ /* 0x000e700000002600 */
[----:B------:R-:W3:Y:S01]  /*0080*/  LDC R17, c[0x0][0x3a0] ;  /* 0x0000e800ff117b82 */ /* 0x000ee20000000800 */
[----:B0-----:R-:W-:-:S02]  /*0090*/  IMAD R0, R0, UR5, R5 ;  /* 0x0000000500007c24 */ /* 0x001fc4000f8e0205 */
[----:B-1----:R-:W-:-:S03]  /*00a0*/  IMAD R16, R16, UR4, R3 ;  /* 0x0000000410107c24 */ /* 0x002fc6000f8e0203 */
[----:B---3--:R-:W-:-:S04]  /*00b0*/  ISETP.GE.AND P0, PT, R0, R17, PT ;  /* 0x000000110000720c */ /* 0x008fc80003f06270 */
[----:B--2---:R-:W-:-:S13]  /*00c0*/  ISETP.GE.OR P0, PT, R16, UR6, P0 ;  /* 0x0000000610007c0c */ /* 0x004fda0008706670 */
[----:B------:R-:W-:Y:S05]  /*00d0*/  @P0 EXIT ;  /* 0x000000000000094d */ /* 0x000fea0003800000 */
[----:B------:R-:W0:Y:S01]  /*00e0*/  LDC R19, c[0x0][0x39c] ;  /* 0x0000e700ff137b82 */ /* 0x000e220000000800 */
[----:B------:R-:W1:Y:S01]  /*00f0*/  LDCU.64 UR4, c[0x0][0x358] ;  /* 0x00006b00ff0477ac */ /* 0x000e620008000a00 */
[----:B------:R-:W-:Y:S01]  /*0100*/  HFMA2 R24, -RZ, RZ, 0, 0 ;  /* 0x00000000ff187431 */ /* 0x000fe200000001ff */
[----:B0-----:R-:W-:-:S13]  /*0110*/  ISETP.GE.AND P0, PT, R19, 0x1, PT ;  /* 0x000000011300780c */ /* 0x001fda0003f06270 */
[----:B-1----:R-:W-:Y:S05]  /*0120*/  @!P0 BRA `(.L_x_0) ;  /* 0x0000000400e08947 */ /* 0x002fea0003800000 */
[C---:B------:R-:W-:Y:S01]  /*0130*/  ISETP.GE.U32.AND P1, PT, R19.reuse, 0x8, PT ;  /* 0x000000081300780c */ /* 0x040fe20003f26070 */
[----:B------:R-:W-:Y:S01]  /*0140*/  IMAD R20, R16, R19, RZ ;  /* 0x0000001310147224 */ /* 0x000fe200078e02ff */
[----:B------:R-:W-:Y:S02]  /*0150*/  LOP3.LUT R27, R19, 0x7, RZ, 0xc0, !PT ;  /* 0x00000007131b7812 */ /* 0x000fe400078ec0ff */
[----:B------:R-:W-:Y:S02]  /*0160*/  MOV R24, RZ ;  /* 0x000000ff00187202 */ /* 0x000fe40000000f00 */
[----:B------:R-:W-:Y:S02]  /*0170*/  ISETP.NE.AND P0, PT, R27, RZ, PT ;  /* 0x000000ff1b00720c */ /* 0x000fe40003f05270 */
[----:B------:R-:W-:-:S05]  /*0180*/  MOV R21, RZ ;  /* 0x000000ff00157202 */ /* 0x000fca0000000f00 */
[----:B------:R-:W-:Y:S06]  /*0190*/  @!P1 BRA `(.L_x_1) ;  /* 0x0000000000c49947 */ /* 0x000fec0003800000 */
[----:B------:R-:W0:Y:S01]  /*01a0*/  LDC.64 R2, c[0x0][0x380] ;  /* 0x0000e000ff027b82 */ /* 0x000e220000000a00 */
[----:B------:R-:W-:Y:S02]  /*01b0*/  LOP3.LUT R21, R19, 0x7ffffff8, RZ, 0xc0, !PT ;  /* 0x7ffffff813157812 */ /* 0x000fe400078ec0ff */
[----:B------:R-:W-:Y:S02]  /*01c0*/  MOV R24, RZ ;  /* 0x000000ff00187202 */ /* 0x000fe40000000f00 */
[----:B------:R-:W-:Y:S02]  /*01d0*/  MOV R18, R0 ;  /* 0x0000000000127202 */ /* 0x000fe40000000f00 */
[----:B------:R-:W-:Y:S01]  /*01e0*/  IADD3 R22, PT, PT, -R21, RZ, RZ ;  /* 0x000000ff15167210 */ /* 0x000fe20007ffe1ff */
[----:B0-----:R-:W-:-:S03]  /*01f0*/  IMAD.WIDE.U32 R2, R20, 0x4, R2 ;  /* 0x0000000414027825 */ /* 0x001fc600078e0002 */
[----:B------:R-:W-:-:S04]  /*0200*/  IADD3 R4, P1, PT, R2, 0x10, RZ ;  /* 0x0000001002047810 */ /* 0x000fc80007f3e0ff */
[----:B------:R-:W-:-:S09]  /*0210*/  IADD3.X R5, PT, PT, RZ, R3, RZ, P1, !PT ;  /* 0x00000003ff057210 */ /* 0x000fd20000ffe4ff */
.L_x_2:
[----:B------:R-:W0:Y:S01]  /*0220*/  LDC.64 R14, c[0x0][0x388] ;  /* 0x0000e200ff0e7b82 */ /* 0x000e220000000a00 */
[----:B------:R-:W-:Y:S02]  /*0230*/  MOV R2, R4 ;  /* 0x0000000400027202 */ /* 0x000fe40000000f00 */
[----:B------:R-:W-:-:S05]  /*0240*/  MOV R3, R5 ;  /* 0x0000000500037202 */ /* 0x000fca0000000f00 */
[----:B------:R-:W2:Y:S04]  /*0250*/  LDG.E R25, desc[UR4][R2.64+-0x10] ;  /* 0xfffff00402197981 */ /* 0x000ea8000c1e1900 */
[----:B------:R-:W3:Y:S04]  /*0260*/  LDG.E R23, desc[UR4][R2.64+-0xc] ;  /* 0xfffff40402177981 */ /* 0x000ee8000c1e1900 */
[----:B------:R-:W4:Y:S04]  /*0270*/  LDG.E R29, desc[UR4][R2.64+-0x8] ;  /* 0xfffff804021d7981 */ /* 0x000f28000c1e1900 */
[----:B------:R-:W5:Y:S01]  /*0280*/  LDG.E R28, desc[UR4][R2.64+-0x4] ;  /* 0xfffffc04021c7981 */ /* 0x000f62000c1e1900 */
[----:B0-----:R-:W-:-:S05]  /*0290*/  IMAD.WIDE R14, R18, 0x4, R14 ;  /* 0x00000004120e7825 */ /* 0x001fca00078e020e */
[----:B------:R0:W2:Y:S01]  /*02a0*/  LDG.E R26, desc[UR4][R14.64] ;  /* 0x000000040e1a7981 */ /* 0x0000a2000c1e1900 */
[----:B------:R-:W-:-:S04]  /*02b0*/  IMAD.WIDE R12, R17, 0x4, R14 ;  /* 0x00000004110c7825 */ /* 0x000fc800078e020e */
[C---:B------:R-:W-:Y:S02]  /*02c0*/  IMAD.WIDE R4, R17.reuse, 0x4, R12 ;  /* 0x0000000411047825 */ /* 0x040fe400078e020c */
[----:B------:R-:W3:Y:S02]  /*02d0*/  LDG.E R12, desc[UR4][R12.64] ;  /* 0x000000040c0c7981 */ /* 0x000ee4000c1e1900 */
[C---:B------:R-:W-:Y:S02]  /*02e0*/  IMAD.WIDE R8, R17.reuse, 0x4, R4 ;  /* 0x0000000411087825 */ /* 0x040fe400078e0204 */
[----:B------:R-:W4:Y:S02]  /*02f0*/  LDG.E R4, desc[UR4][R4.64] ;  /* 0x0000000404047981 */ /* 0x000f24000c1e1900 */
[C---:B------:R-:W-:Y:S02]  /*0300*/  IMAD.WIDE R6, R17.reuse, 0x4, R8 ;  /* 0x0000000411067825 */ /* 0x040fe400078e0208 */
[----:B------:R-:W5:Y:S02]  /*0310*/  LDG.E R8, desc[UR4][R8.64] ;  /* 0x0000000408087981 */ /* 0x000f64000c1e1900 */
[----:B------:R-:W-:-:S02]  /*0320*/  IMAD.WIDE R10, R17, 0x4, R6 ;  /* 0x00000004110a7825 */ /* 0x000fc400078e0206 */
[----:B------:R-:W5:Y:S04]  /*0330*/  LDG.E R5, desc[UR4][R2.64] ;  /* 0x0000000402057981 */ /* 0x000f68000c1e1900 */
[----:B------:R-:W5:Y:S01]  /*0340*/  LDG.E R6, desc[UR4][R6.64] ;  /* 0x0000000406067981 */ /* 0x000f62000c1e1900 */
[----:B0-----:R-:W-:-:S03]  /*0350*/  IMAD.WIDE R14, R17, 0x4, R10 ;  /* 0x00000004110e7825 */ /* 0x001fc600078e020a */
[----:B------:R-:W5:Y:S04]  /*0360*/  LDG.E R10, desc[UR4][R10.64] ;  /* 0x000000040a0a7981 */ /* 0x000f68000c1e1900 */
[----:B------:R-:W5:Y:S04]  /*0370*/  LDG.E R13, desc[UR4][R14.64] ;  /* 0x000000040e0d7981 */ /* 0x000f68000c1e1900 */
[----:B------:R-:W5:Y:S04]  /*0380*/  LDG.E R7, desc[UR4][R2.64+0x4] ;  /* 0x0000040402077981 */ /* 0x000f68000c1e1900 */
[----:B------:R-:W5:Y:S01]  /*0390*/  LDG.E R9, desc[UR4][R2.64+0xc] ;  /* 0x00000c0402097981 */ /* 0x000f62000c1e1900 */
[----:B--2---:R-:W-:Y:S01]  /*03a0*/  FFMA R26, R25, R26, R24 ;  /* 0x0000001a191a7223 */ /* 0x004fe20000000018 */
[----:B------:R-:W-:-:S02]  /*03b0*/  IMAD.WIDE R24, R17, 0x4, R14 ;  /* 0x0000000411187825 */ /* 0x000fc400078e020e */
[----:B------:R-:W2:Y:S04]  /*03c0*/  LDG.E R14, desc[UR4][R2.64+0x8] ;  /* 0x00000804020e7981 */ /* 0x000ea8000c1e1900 */
[----:B------:R-:W2:Y:S01]  /*03d0*/  LDG.E R24, desc[UR4][R24.64] ;  /* 0x0000000418187981 */ /* 0x000ea2000c1e1900 */
[----:B---3--:R-:W-:Y:S01]  /*03e0*/  FFMA R12, R23, R12, R26 ;  /* 0x0000000c170c7223 */ /* 0x008fe2000000001a */
[----:B------:R-:W-:-:S03]  /*03f0*/  IADD3 R22, PT, PT, R22, 0x8, RZ ;  /* 0x0000000816167810 */ /* 0x000fc60007ffe0ff */
[----:B----4-:R-:W-:Y:S01]  /*0400*/  FFMA R29, R29, R4, R12 ;  /* 0x000000041d1d7223 */ /* 0x010fe2000000000c */
[----:B------:R-:W-:-:S03]  /*0410*/  ISETP.NE.AND P1, PT, R22, RZ, PT ;  /* 0x000000ff1600720c */ /* 0x000fc60003f25270 */
[----:B-----5:R-:W-:Y:S01]  /*0420*/  FFMA R8, R28, R8, R29 ;  /* 0x000000081c087223 */ /* 0x020fe2000000001d */
[----:B------:R-:W-:-:S03]  /*0430*/  IADD3 R4, P2, PT, R2, 0x20, RZ ;  /* 0x0000002002047810 */ /* 0x000fc60007f5e0ff */
[----:B------:R-:W-:Y:S01]  /*0440*/  FFMA R6, R5, R6, R8 ;  /* 0x0000000605067223 */ /* 0x000fe20000000008 */
[----:B------:R-:W-:Y:S02]  /*0450*/  IADD3.X R5, PT, PT, RZ, R3, RZ, P2, !PT ;  /* 0x00000003ff057210 */ /* 0x000fe400017fe4ff */
[----:B------:R-:W-:Y:S01]  /*0460*/  LEA R18, R17, R18, 0x3 ;  /* 0x0000001211127211 */ /* 0x000fe200078e18ff */
[----:B------:R-:W-:-:S04]  /*0470*/  FFMA R7, R7, R10, R6 ;  /* 0x0000000a07077223 */ /* 0x000fc80000000006 */
[----:B--2---:R-:W-:-:S04]  /*0480*/  FFMA R14, R14, R13, R7 ;  /* 0x0000000d0e0e7223 */ /* 0x004fc80000000007 */
[----:B------:R-:W-:Y:S01]  /*0490*/  FFMA R24, R9, R24, R14 ;  /* 0x0000001809187223 */ /* 0x000fe2000000000e */
[----:B------:R-:W-:Y:S06]  /*04a0*/  @P1 BRA `(.L_x_2) ;  /* 0xfffffffc005c1947 */ /* 0x000fec000383ffff */
.L_x_1:
[----:B------:R-:W-:Y:S05]  /*04b0*/  @!P0 BRA `(.L_x_0) ;  /* 0x0000000000fc8947 */ /* 0x000fea0003800000 */
[----:B------:R-:W-:Y:S02]  /*04c0*/  ISETP.GE.U32.AND P1, PT, R27, 0x4, PT ;  /* 0x000000041b00780c */ /* 0x000fe40003f26070 */
[----:B------:R-:W-:-:S04]  /*04d0*/  LOP3.LUT R14, R19, 0x3, RZ, 0xc0, !PT ;  /* 0x00000003130e7812 */ /* 0x000fc800078ec0ff */
[----:B------:R-:W-:-:S07]  /*04e0*/  ISETP.NE.AND P0, PT, R14, RZ, PT ;  /* 0x000000ff0e00720c */ /* 0x000fce0003f05270 */
[----:B------:R-:W-:Y:S06]  /*04f0*/  @!P1 BRA `(.L_x_3) ;  /* 0x00000000006c9947 */ /* 0x000fec0003800000 */
[----:B------:R-:W0:Y:S01]  /*0500*/  LDC.64 R4, c[0x0][0x388] ;  /* 0x0000e200ff047b82 */ /* 0x000e220000000a00 */
[----:B------:R-:W1:Y:S01]  /*0510*/  LDCU.64 UR6, c[0x0][0x380] ;  /* 0x00007000ff0677ac */ /* 0x000e620008000a00 */
[----:B------:R-:W-:Y:S01]  /*0520*/  IMAD R7, R21, R17, R0 ;  /* 0x0000001115077224 */ /* 0x000fe200078e0200 */
[CC--:B------:R-:W-:Y:S02]  /*0530*/  IADD3 R3, PT, PT, R20.reuse, R21.reuse, RZ ;  /* 0x0000001514037210 */ /* 0x0c0fe40007ffe0ff */
[----:B------:R-:W-:-:S03]  /*0540*/  IADD3 R8, P1, PT, R20, R21, RZ ;  /* 0x0000001514087210 */ /* 0x000fc60007f3e0ff */
[----:B------:R-:W2:Y:S01]  /*0550*/  LDC.64 R12, c[0x0][0x380] ;  /* 0x0000e000ff0c7b82 */ /* 0x000ea20000000a00 */
[----:B0-----:R-:W-:-:S04]  /*0560*/  IMAD.WIDE R4, R7, 0x4, R4 ;  /* 0x0000000407047825 */ /* 0x001fc800078e0204 */
[----:B------:R-:W-:Y:S02]  /*0570*/  IMAD.WIDE R6, R17, 0x4, R4 ;  /* 0x0000000411067825 */ /* 0x000fe400078e0204 */
[----:B------:R-:W3:Y:S02]  /*0580*/  LDG.E R4, desc[UR4][R4.64] ;  /* 0x0000000404047981 */ /* 0x000ee4000c1e1900 */
[----:B--2---:R-:W-:Y:S01]  /*0590*/  IMAD.WIDE.U32 R12, R3, 0x4, R12 ;  /* 0x00000004030c7825 */ /* 0x004fe200078e000c */
[----:B------:R-:W-:Y:S02]  /*05a0*/  IADD3.X R3, PT, PT, RZ, RZ, RZ, P1, !PT ;  /* 0x000000ffff037210 */ /* 0x000fe40000ffe4ff */
[----:B-1----:R-:W-:-:S03]  /*05b0*/  LEA R2, P1, R8, UR6, 0x2 ;  /* 0x0000000608027c11 */ /* 0x002fc6000f8210ff */
[----:B------:R-:W3:Y:S01]  /*05c0*/  LDG.E R13, desc[UR4][R12.64] ;  /* 0x000000040c0d7981 */ /* 0x000ee2000c1e1900 */
[----:B------:R-:W-:Y:S01]  /*05d0*/  LEA.HI.X R3, R8, UR7, R3, 0x2, P1 ;  /* 0x0000000708037c11 */ /* 0x000fe200088f1403 */
[C---:B------:R-:W-:Y:S02]  /*05e0*/  IMAD.WIDE R8, R17.reuse, 0x4, R6 ;  /* 0x0000000411087825 */ /* 0x040fe400078e0206 */
[----:B------:R-:W2:Y:S04]  /*05f0*/  LDG.E R6, desc[UR4][R6.64] ;  /* 0x0000000406067981 */ /* 0x000ea8000c1e1900 */
[----:B------:R-:W2:Y:S01]  /*0600*/  LDG.E R15, desc[UR4][R2.64+0x4] ;  /* 0x00000404020f7981 */ /* 0x000ea2000c1e1900 */
[----:B------:R-:W-:-:S03]  /*0610*/  IMAD.WIDE R10, R17, 0x4, R8 ;  /* 0x00000004110a7825 */ /* 0x000fc600078e0208 */
[----:B------:R-:W4:Y:S04]  /*0620*/  LDG.E R22, desc[UR4][R8.64] ;  /* 0x0000000408167981 */ /* 0x000f28000c1e1900 */
[----:B------:R-:W4:Y:S04]  /*0630*/  LDG.E R18, desc[UR4][R2.64+0x8] ;  /* 0x0000080402127981 */ /* 0x000f28000c1e1900 */
[----:B------:R-:W5:Y:S04]  /*0640*/  LDG.E R26, desc[UR4][R2.64+0xc] ;  /* 0x00000c04021a7981 */ /* 0x000f68000c1e1900 */
[----:B------:R-:W5:Y:S01]  /*0650*/  LDG.E R10, desc[UR4][R10.64] ;  /* 0x000000040a0a7981 */ /* 0x000f62000c1e1900 */
[----:B------:R-:W-:Y:S01]  /*0660*/  IADD3 R21, PT, PT, R21, 0x4, RZ ;  /* 0x0000000415157810 */ /* 0x000fe20007ffe0ff */
[----:B---3--:R-:W-:-:S04]  /*0670*/  FFMA R24, R13, R4, R24 ;  /* 0x000000040d187223 */ /* 0x008fc80000000018 */
[----:B--2---:R-:W-:-:S04]  /*0680*/  FFMA R15, R15, R6, R24 ;  /* 0x000000060f0f7223 */ /* 0x004fc80000000018 */
[----:B----4-:R-:W-:-:S04]  /*0690*/  FFMA R15, R18, R22, R15 ;  /* 0x00000016120f7223 */ /* 0x010fc8000000000f */
[----:B-----5:R-:W-:-:S07]  /*06a0*/  FFMA R24, R26, R10, R15 ;  /* 0x0000000a1a187223 */ /* 0x020fce000000000f */
.L_x_3:
[----:B------:R-:W-:Y:S05]  /*06b0*/  @!P0 BRA `(.L_x_0) ;  /* 0x00000000007c8947 */ /* 0x000fea0003800000 */
[----:B------:R-:W-:Y:S01]  /*06c0*/  ISETP.NE.AND P1, PT, R14, 0x1, PT ;  /* 0x000000010e00780c */ /* 0x000fe20003f25270 */
[----:B------:R-:W0:Y:S01]  /*06d0*/  LDC.64 R10, c[0x0][0x380] ;  /* 0x0000e000ff0a7b82 */ /* 0x000e220000000a00 */
[----:B------:R-:W-:-:S04]  /*06e0*/  LOP3.LUT R19, R19, 0x1, RZ, 0xc0, !PT ;  /* 0x0000000113137812 */ /* 0x000fc800078ec0ff */
[----:B------:R-:W-:-:S03]  /*06f0*/  ISETP.NE.U32.AND P0, PT, R19, 0x1, PT ;  /* 0x000000011300780c */ /* 0x000fc60003f05070 */
[----:B------:R-:W1:Y:S04]  /*0700*/  LDC.64 R8, c[0x0][0x388] ;  /* 0x0000e200ff087b82 */ /* 0x000e680000000a00 */
[CC--:B------:R-:W-:Y:S02]  /*0710*/  @P1 IADD3 R13, PT, PT, R20.reuse, R21.reuse, RZ ;  /* 0x00000015140d1210 */ /* 0x0c0fe40007ffe0ff */
[----:B------:R-:W-:Y:S02]  /*0720*/  @P1 IADD3 R12, P2, PT, R20, R21, RZ ;  /* 0x00000015140c1210 */ /* 0x000fe40007f5e0ff */
[----:B------:R-:W2:Y:S02]  /*0730*/  @P1 LDC.64 R2, c[0x0][0x380] ;  /* 0x0000e000ff021b82 */ /* 0x000ea40000000a00 */
[----:B------:R-:W-:-:S06]  /*0740*/  @P1 IADD3.X R14, PT, PT, RZ, RZ, RZ, P2, !PT ;  /* 0x000000ffff0e1210 */ /* 0x000fcc00017fe4ff */
[----:B------:R-:W3:Y:S01]  /*0750*/  LDC.64 R4, c[0x0][0x380] ;  /* 0x0000e000ff047b82 */ /* 0x000ee20000000a00 */
[----:B0-----:R-:W-:-:S04]  /*0760*/  @P1 IMAD.WIDE.U32 R10, R13, 0x4, R10 ;  /* 0x000000040d0a1825 */ /* 0x001fc800078e000a */
[C---:B------:R-:W-:Y:S01]  /*0770*/  @P1 IMAD R13, R21.reuse, R17, R0 ;  /* 0x00000011150d1224 */ /* 0x040fe200078e0200 */
[----:B------:R-:W-:Y:S01]  /*0780*/  @P1 IADD3 R21, PT, PT, R21, 0x2, RZ ;  /* 0x0000000215151810 */ /* 0x000fe20007ffe0ff */
[----:B------:R-:W4:Y:S01]  /*0790*/  @P1 LDG.E R11, desc[UR4][R10.64] ;  /* 0x000000040a0b1981 */ /* 0x000f22000c1e1900 */
[----:B------:R-:W0:Y:S01]  /*07a0*/  LDC.64 R6, c[0x0][0x388] ;  /* 0x0000e200ff067b82 */ /* 0x000e220000000a00 */
[----:B-1----:R-:W-:Y:S01]  /*07b0*/  @P1 IMAD.WIDE R8, R13, 0x4, R8 ;  /* 0x000000040d081825 */ /* 0x002fe200078e0208 */
[----:B------:R-:W-:Y:S02]  /*07c0*/  @!P0 IADD3 R15, PT, PT, R20, R21, RZ ;  /* 0x00000015140f8210 */ /* 0x000fe40007ffe0ff */
[----:B--2---:R-:W-:Y:S01]  /*07d0*/  @P1 LEA R2, P2, R12, R2, 0x2 ;  /* 0x000000020c021211 */ /* 0x004fe200078410ff */
[----:B------:R-:W-:-:S03]  /*07e0*/  @!P0 IMAD R21, R21, R17, R0 ;  /* 0x0000001115158224 */ /* 0x000fc600078e0200 */
[----:B------:R-:W-:Y:S01]  /*07f0*/  @P1 LEA.HI.X R3, R12, R3, R14, 0x2, P2 ;  /* 0x000000030c031211 */ /* 0x000fe200010f140e */
[----:B------:R-:W-:Y:S01]  /*0800*/  @P1 IMAD.WIDE R12, R17, 0x4, R8 ;  /* 0x00000004110c1825 */ /* 0x000fe200078e0208 */
[----:B------:R-:W4:Y:S03]  /*0810*/  @P1 LDG.E R14, desc[UR4][R8.64] ;  /* 0x00000004080e1981 */ /* 0x000f26000c1e1900 */
[----:B---3--:R-:W-:Y:S01]  /*0820*/  @!P0 IMAD.WIDE.U32 R4, R15, 0x4, R4 ;  /* 0x000000040f048825 */ /* 0x008fe200078e0004 */
[----:B------:R-:W2:Y:S04]  /*0830*/  @P1 LDG.E R2, desc[UR4][R2.64+0x4] ;  /* 0x0000040402021981 */ /* 0x000ea8000c1e1900 */
[----:B------:R-:W2:Y:S01]  /*0840*/  @P1 LDG.E R12, desc[UR4][R12.64] ;  /* 0x000000040c0c1981 */ /* 0x000ea2000c1e1900 */
[----:B0-----:R-:W-:-:S03]  /*0850*/  @!P0 IMAD.WIDE R6, R21, 0x4, R6 ;  /* 0x0000000415068825 */ /* 0x001fc600078e0206 */
[----:B------:R-:W3:Y:S04]  /*0860*/  @!P0 LDG.E R5, desc[UR4][R4.64] ;  /* 0x0000000404058981 */ /* 0x000ee8000c1e1900 */
[----:B------:R-:W3:Y:S01]  /*0870*/  @!P0 LDG.E R6, desc[UR4][R6.64] ;  /* 0x0000000406068981 */ /* 0x000ee2000c1e1900 */
[----:B----4-:R-:W-:-:S04]  /*0880*/  @P1 FFMA R11, R11, R14, R24 ;  /* 0x0000000e0b0b1223 */ /* 0x010fc80000000018 */
[----:B--2---:R-:W-:-:S04]  /*0890*/  @P1 FFMA R24, R2, R12, R11 ;  /* 0x0000000c02181223 */ /* 0x004fc8000000000b */
[----:B---3--:R-:W-:-:S07]  /*08a0*/  @!P0 FFMA R24, R5, R6, R24 ;  /* 0x0000000605188223 */ /* 0x008fce0000000018 */
.L_x_0:
[----:B------:R-:W0:Y:S01]  /*08b0*/  LDC.64 R2, c[0x0][0x390] ;  /* 0x0000e400ff027b82 */ /* 0x000e220000000a00 */
[----:B------:R-:W-:-:S04]  /*08c0*/  IMAD R17, R16, R17, R0 ;  /* 0x0000001110117224 */ /* 0x000fc800078e0200 */
[----:B0-----:R-:W-:-:S05]  /*08d0*/  IMAD.WIDE R2, R17, 0x4, R2 ;  /* 0x0000000411027825 */ /* 0x001fca00078e0202 */
[----:B------:R-:W-:Y:S01]  /*08e0*/  STG.E desc[UR4][R2.64], R24 ;  /* 0x0000001802007986 */ /* 0x000fe2000c101904 */
[----:B------:R-:W-:Y:S05]  /*08f0*/  EXIT ;  /* 0x000000000000794d */ /* 0x000fea0003800000 */
.L_x_4:
[----:B------:R-:W-:-:S00]  /*0900*/  BRA `(.L_x_4) ;  /* 0xfffffffc00fc7947 */ /* 0x000fc0000383ffff */
[----:B------:R-:W-:-:S00]  /*0910*/  NOP ;  /* 0x0000000000007918 */ /* 0x000fc00000000000 */
        /* <DEDUP_REMOVED lines=14> */
.L_x_5:


//--------------------- .nv.shared.reserved.0     --------------------------
	.section	.nv.shared.reserved.0,"aw",@nobits
	.weak		__nv_reservedSMEM_offset_0_alias
	.size		__nv_reservedSMEM_offset_0_alias, 0, 64
	.other		__nv_reservedSMEM_offset_0_alias,@"STO_CUDA_RESERVED_SHARED STV_DEFAULT"
__nv_reservedSMEM_offset_0_alias:
	.zero		0
	.zero		64


//--------------------- .nv.constant0._Z11matmul_implPKfS0_Pfiii --------------------------
	.section	.nv.constant0._Z11matmul_implPKfS0_Pfiii,"a",@progbits
	.sectionflags	@""
	.align	4
.nv.constant0._Z11matmul_implPKfS0_Pfiii:
	.zero		932


//--------------------- SYMBOLS --------------------------

	.type		.nv.reservedSmem.offset0,@object
	.size		.nv.reservedSmem.offset0,0x4
